//
// Generated by NVIDIA NVVM Compiler
//
// Compiler Build ID: CL-36424714
// Cuda compilation tools, release 13.0, V13.0.88
// Based on NVVM 20.0.0
//

.version 9.0
.target sm_100
.address_size 64

	// .globl	_Z4add1Pf

.visible .entry _Z4add1Pf(
	.param .u64 .ptr .align 1 _Z4add1Pf_param_0
)
{
	.reg .b32 	%r<2>;
	.reg .b32 	%f<3>;
	.reg .b64 	%rd<5>;

	ld.param.u64 	%rd1, [_Z4add1Pf_param_0];
	cvta.to.global.u64 	%rd2, %rd1;
	mov.u32 	%r1, %tid.x;
	mul.wide.u32 	%rd3, %r1, 4;
	add.s64 	%rd4, %rd2, %rd3;
	ld.global.f32 	%f1, [%rd4];
	mul.f32 	%f2, %f1, %f1;
	st.global.f32 	[%rd4], %f2;
	ret;

}


// ===== COMPILED SASS (sm_100) =====

	.target	sm_100

	.elftype	@"ET_EXEC"


//--------------------- .note.nv.tkinfo           --------------------------
	.section	.note.nv.tkinfo,"",@"SHT_NOTE"
	.sectionflags	@"SHF_NOTE_NV_TKINFO"
	.tkinfo
        /*0018*/ 	.word	0x00000002
        /*0030*/ 	.string	""
        /*0030*/ 	.string	"ptxas"
        /*0030*/ 	.string	"Cuda compilation tools, release 13.0, V13.0.88"
        /*0030*/ 	.string	"Build cuda_13.0.r13.0/compiler.36424714_0"
        /*0030*/ 	.string	"-arch sm_100 -m 64 "



//--------------------- .note.nv.cuinfo           --------------------------
	.section	.note.nv.cuinfo,"",@"SHT_NOTE"
	.sectionflags	@"SHF_NOTE_NV_CUINFO"
        /*0018*/ 	.short	0x0002
        /*001a*/ 	.short	0x0064
        /*001c*/ 	.short	0x0082
	.zero		2


//--------------------- .nv.info                  --------------------------
	.section	.nv.info,"",@"SHT_CUDA_INFO"
	.align	4


	//----- nvinfo : EIATTR_REGCOUNT
	.align		4
        /*0000*/ 	.byte	0x04, 0x2f
        /*0002*/ 	.short	(.L_1 - .L_0)
	.align		4
.L_0:
        /*0004*/ 	.word	index@(_Z4add1Pf)
        /*0008*/ 	.word	0x00000008


	//----- nvinfo : EIATTR_FRAME_SIZE
	.align		4
.L_1:
        /*000c*/ 	.byte	0x04, 0x11
        /*000e*/ 	.short	(.L_3 - .L_2)
	.align		4
.L_2:
        /*0010*/ 	.word	index@(_Z4add1Pf)
        /*0014*/ 	.word	0x00000000


	//----- nvinfo : EIATTR_MIN_STACK_SIZE
	.align		4
.L_3:
        /*0018*/ 	.byte	0x04, 0x12
        /*001a*/ 	.short	(.L_5 - .L_4)
	.align		4
.L_4:
        /*001c*/ 	.word	index@(_Z4add1Pf)
        /*0020*/ 	.word	0x00000000
.L_5:


//--------------------- .nv.compat                --------------------------
	.section	.nv.compat,"",@"SHT_CUDA_COMPAT_INFO"
	.align	4
        /*0000*/ 	.byte	0x02, 0x09, 0x00, 0x00, 0x02, 0x02, 0x01, 0x00, 0x02, 0x05, 0x05, 0x00, 0x03, 0x07, 0x01, 0x01
        /*0010*/ 	.byte	0x02, 0x03, 0x00, 0x00, 0x02, 0x06, 0x01, 0x00, 0x04, 0x0b, 0x08, 0x00, 0x09, 0x00, 0x00, 0x00
        /*0020*/ 	.byte	0x00, 0x00, 0x00, 0x00


//--------------------- .nv.info._Z4add1Pf        --------------------------
	.section	.nv.info._Z4add1Pf,"",@"SHT_CUDA_INFO"
	.sectionflags	@""
	.align	4


	//----- nvinfo : EIATTR_CUDA_API_VERSION
	.align		4
        /*0000*/ 	.byte	0x04, 0x37
        /*0002*/ 	.short	(.L_7 - .L_6)
.L_6:
        /*0004*/ 	.word	0x00000082


	//----- nvinfo : EIATTR_KPARAM_INFO
	.align		4
.L_7:
        /*0008*/ 	.byte	0x04, 0x17
        /*000a*/ 	.short	(.L_9 - .L_8)
.L_8:
        /*000c*/ 	.word	0x00000000
        /*0010*/ 	.short	0x0000
        /*0012*/ 	.short	0x0000
        /*0014*/ 	.byte	0x00, 0xf5, 0x21, 0x00


	//----- nvinfo : EIATTR_SPARSE_MMA_MASK
	.align		4
.L_9:
        /*0018*/ 	.byte	0x03, 0x50
        /*001a*/ 	.short	0x0000


	//----- nvinfo : EIATTR_MAXREG_COUNT
	.align		4
        /*001c*/ 	.byte	0x03, 0x1b
        /*001e*/ 	.short	0x00ff


	//----- nvinfo : EIATTR_MERCURY_ISA_VERSION
	.align		4
        /*0020*/ 	.byte	0x03, 0x5f
        /*0022*/ 	.short	0x0101


	//----- nvinfo : EIATTR_VRC_CTA_INIT_COUNT
	.align		4
        /*0024*/ 	.byte	0x02, 0x4a
	.zero		1
	.zero		1


	//----- nvinfo : EIATTR_EXIT_INSTR_OFFSETS
	.align		4
        /*0028*/ 	.byte	0x04, 0x1c
        /*002a*/ 	.short	(.L_11 - .L_10)


	//   ....[0]....
.L_10:
        /*002c*/ 	.word	0x00000080


	//----- nvinfo : EIATTR_CBANK_PARAM_SIZE
	.align		4
.L_11:
        /*0030*/ 	.byte	0x03, 0x19
        /*0032*/ 	.short	0x0008


	//----- nvinfo : EIATTR_PARAM_CBANK
	.align		4
        /*0034*/ 	.byte	0x04, 0x0a
        /*0036*/ 	.short	(.L_13 - .L_12)
	.align		4
.L_12:
        /*0038*/ 	.word	index@(.nv.constant0._Z4add1Pf)
        /*003c*/ 	.short	0x0380
        /*003e*/ 	.short	0x0008


	//----- nvinfo : EIATTR_SW_WAR
	.align		4
.L_13:
        /*0040*/ 	.byte	0x04, 0x36
        /*0042*/ 	.short	(.L_15 - .L_14)
.L_14:
        /*0044*/ 	.word	0x00000008
.L_15:


//--------------------- .nv.callgraph             --------------------------
	.section	.nv.callgraph,"",@"SHT_CUDA_CALLGRAPH"
	.align	4
	.sectionentsize	8
	.align		4
        /*0000*/ 	.word	0x00000000
	.align		4
        /*0004*/ 	.word	0xffffffff
	.align		4
        /*0008*/ 	.word	0x00000000
	.align		4
        /*000c*/ 	.word	0xfffffffe
	.align		4
        /*0010*/ 	.word	0x00000000
	.align		4
        /*0014*/ 	.word	0xfffffffd
	.align		4
        /*0018*/ 	.word	0x00000000
	.align		4
        /*001c*/ 	.word	0xfffffffc


//--------------------- .text._Z4add1Pf           --------------------------
	.section	.text._Z4add1Pf,"ax",@progbits
	.align	128
        .global         _Z4add1Pf
        .type           _Z4add1Pf,@function
        .size           _Z4add1Pf,(.L_x_1 - _Z4add1Pf)
        .other          _Z4add1Pf,@"STO_CUDA_ENTRY STV_DEFAULT"
_Z4add1Pf:
.text._Z4add1Pf:
[----:B------:R-:W-:Y:S01]  /*0000*/  LDC R1, c[0x0][0x37c] ;  /* 0x0000df00ff017b82 */ /* 0x000fe20000000800 */
[----:B------:R-:W0:Y:S07]  /*0010*/  S2R R5, SR_TID.X ;  /* 0x0000000000057919 */ /* 0x000e2e0000002100 */
[----:B------:R-:W0:Y:S01]  /*0020*/  LDC.64 R2, c[0x0][0x380] ;  /* 0x0000e000ff027b82 */ /* 0x000e220000000a00 */
[----:B------:R-:W1:Y:S01]  /*0030*/  LDCU.64 UR4, c[0x0][0x358] ;  /* 0x00006b00ff0477ac */ /* 0x000e620008000a00 */
[----:B0-----:R-:W-:-:S05]  /*0040*/  IMAD.WIDE.U32 R2, R5, 0x4, R2 ;  /* 0x0000000405027825 */ /* 0x001fca00078e0002 */
[----:B-1----:R-:W2:Y:S02]  /*0050*/  LDG.E R0, desc[UR4][R2.64] ;  /* 0x0000000402007981 */ /* 0x002ea4000c1e1900 */
[----:B--2---:R-:W-:-:S05]  /*0060*/  FMUL R5, R0, R0 ;  /* 0x0000000000057220 */ /* 0x004fca0000400000 */
[----:B------:R-:W-:Y:S01]  /*0070*/  STG.E desc[UR4][R2.64], R5 ;  /* 0x0000000502007986 */ /* 0x000fe2000c101904 */
[----:B------:R-:W-:Y:S05]  /*0080*/  EXIT ;  /* 0x000000000000794d */ /* 0x000fea0003800000 */
.L_x_0:
[----:B------:R-:W-:-:S00]  /*0090*/  BRA `(.L_x_0) ;  /* 0xfffffffc00fc7947 */ /* 0x000fc0000383ffff */
[----:B------:R-:W-:-:S00]  /*00a0*/  NOP ;  /* 0x0000000000007918 */ /* 0x000fc00000000000 */
        /* <DEDUP_REMOVED lines=13> */
.L_x_1:


//--------------------- .nv.shared.reserved.0     --------------------------
	.section	.nv.shared.reserved.0,"aw",@nobits
	.weak		__nv_reservedSMEM_offset_0_alias
	.size		__nv_reservedSMEM_offset_0_alias, 0, 64
	.other		__nv_reservedSMEM_offset_0_alias,@"STO_CUDA_RESERVED_SHARED STV_DEFAULT"
__nv_reservedSMEM_offset_0_alias:
	.zero		0
	.zero		64


//--------------------- .nv.constant0._Z4add1Pf   --------------------------
	.section	.nv.constant0._Z4add1Pf,"a",@progbits
	.sectionflags	@""
	.align	4
.nv.constant0._Z4add1Pf:
	.zero		904


//--------------------- SYMBOLS --------------------------

	.type		.nv.reservedSmem.offset0,@object
	.size		.nv.reservedSmem.offset0,0x4
